//
// Generated by NVIDIA NVVM Compiler
//
// Compiler Build ID: CL-36424714
// Cuda compilation tools, release 13.0, V13.0.88
// Based on NVVM 20.0.0
//

.version 9.0
.target sm_100
.address_size 64

	// .globl	_Z3add7array2dS_

.visible .entry _Z3add7array2dS_(
	.param .align 8 .b8 _Z3add7array2dS__param_0[16],
	.param .align 8 .b8 _Z3add7array2dS__param_1[16]
)
{
	.reg .pred 	%p<3>;
	.reg .b32 	%r<13>;
	.reg .b32 	%f<4>;
	.reg .b64 	%rd<8>;

	ld.param.u64 	%rd1, [_Z3add7array2dS__param_0+8];
	ld.param.u64 	%rd2, [_Z3add7array2dS__param_1+8];
	ld.param.v2.u32 	{%r7, %r8}, [_Z3add7array2dS__param_0];
	mov.u32 	%r9, %ctaid.x;
	mov.u32 	%r1, %ntid.x;
	mov.u32 	%r10, %tid.x;
	mad.lo.s32 	%r12, %r9, %r1, %r10;
	mul.lo.s32 	%r3, %r7, %r8;
	setp.ge.s32 	%p1, %r12, %r3;
	@%p1 bra 	$L__BB0_3;
	mov.u32 	%r11, %nctaid.x;
	mul.lo.s32 	%r4, %r1, %r11;
	cvta.to.global.u64 	%rd3, %rd2;
	cvta.to.global.u64 	%rd4, %rd1;
$L__BB0_2:
	mul.wide.s32 	%rd5, %r12, 4;
	add.s64 	%rd6, %rd3, %rd5;
	ld.global.f32 	%f1, [%rd6];
	add.s64 	%rd7, %rd4, %rd5;
	ld.global.f32 	%f2, [%rd7];
	add.f32 	%f3, %f1, %f2;
	st.global.f32 	[%rd7], %f3;
	add.s32 	%r12, %r12, %r4;
	setp.lt.s32 	%p2, %r12, %r3;
	@%p2 bra 	$L__BB0_2;
$L__BB0_3:
	ret;

}


// ===== COMPILED SASS (sm_100) =====

	.target	sm_100

	.elftype	@"ET_EXEC"


//--------------------- .note.nv.tkinfo           --------------------------
	.section	.note.nv.tkinfo,"",@"SHT_NOTE"
	.sectionflags	@"SHF_NOTE_NV_TKINFO"
	.tkinfo
        /*0018*/ 	.word	0x00000002
        /*0030*/ 	.string	""
        /*0030*/ 	.string	"ptxas"
        /*0030*/ 	.string	"Cuda compilation tools, release 13.0, V13.0.88"
        /*0030*/ 	.string	"Build cuda_13.0.r13.0/compiler.36424714_0"
        /*0030*/ 	.string	"-arch sm_100 -m 64 "



//--------------------- .note.nv.cuinfo           --------------------------
	.section	.note.nv.cuinfo,"",@"SHT_NOTE"
	.sectionflags	@"SHF_NOTE_NV_CUINFO"
        /*0018*/ 	.short	0x0002
        /*001a*/ 	.short	0x0064
        /*001c*/ 	.short	0x0082
	.zero		2


//--------------------- .nv.info                  --------------------------
	.section	.nv.info,"",@"SHT_CUDA_INFO"
	.align	4


	//----- nvinfo : EIATTR_REGCOUNT
	.align		4
        /*0000*/ 	.byte	0x04, 0x2f
        /*0002*/ 	.short	(.L_1 - .L_0)
	.align		4
.L_0:
        /*0004*/ 	.word	index@(_Z3add7array2dS_)
        /*0008*/ 	.word	0x00000010


	//----- nvinfo : EIATTR_FRAME_SIZE
	.align		4
.L_1:
        /*000c*/ 	.byte	0x04, 0x11
        /*000e*/ 	.short	(.L_3 - .L_2)
	.align		4
.L_2:
        /*0010*/ 	.word	index@(_Z3add7array2dS_)
        /*0014*/ 	.word	0x00000000


	//----- nvinfo : EIATTR_MIN_STACK_SIZE
	.align		4
.L_3:
        /*0018*/ 	.byte	0x04, 0x12
        /*001a*/ 	.short	(.L_5 - .L_4)
	.align		4
.L_4:
        /*001c*/ 	.word	index@(_Z3add7array2dS_)
        /*0020*/ 	.word	0x00000000
.L_5:


//--------------------- .nv.compat                --------------------------
	.section	.nv.compat,"",@"SHT_CUDA_COMPAT_INFO"
	.align	4
        /*0000*/ 	.byte	0x02, 0x09, 0x00, 0x00, 0x02, 0x02, 0x01, 0x00, 0x02, 0x05, 0x05, 0x00, 0x03, 0x07, 0x01, 0x01
        /*0010*/ 	.byte	0x02, 0x03, 0x00, 0x00, 0x02, 0x06, 0x01, 0x00, 0x04, 0x0b, 0x08, 0x00, 0x09, 0x00, 0x00, 0x00
        /*0020*/ 	.byte	0x00, 0x00, 0x00, 0x00


//--------------------- .nv.info._Z3add7array2dS_ --------------------------
	.section	.nv.info._Z3add7array2dS_,"",@"SHT_CUDA_INFO"
	.sectionflags	@""
	.align	4


	//----- nvinfo : EIATTR_CUDA_API_VERSION
	.align		4
        /*0000*/ 	.byte	0x04, 0x37
        /*0002*/ 	.short	(.L_7 - .L_6)
.L_6:
        /*0004*/ 	.word	0x00000082


	//----- nvinfo : EIATTR_KPARAM_INFO
	.align		4
.L_7:
        /*0008*/ 	.byte	0x04, 0x17
        /*000a*/ 	.short	(.L_9 - .L_8)
.L_8:
        /*000c*/ 	.word	0x00000000
        /*0010*/ 	.short	0x0001
        /*0012*/ 	.short	0x0010
        /*0014*/ 	.byte	0x00, 0xf0, 0x41, 0x00


	//----- nvinfo : EIATTR_KPARAM_INFO
	.align		4
.L_9:
        /*0018*/ 	.byte	0x04, 0x17
        /*001a*/ 	.short	(.L_11 - .L_10)
.L_10:
        /*001c*/ 	.word	0x00000000
        /*0020*/ 	.short	0x0000
        /*0022*/ 	.short	0x0000
        /*0024*/ 	.byte	0x00, 0xf0, 0x41, 0x00


	//----- nvinfo : EIATTR_SPARSE_MMA_MASK
	.align		4
.L_11:
        /*0028*/ 	.byte	0x03, 0x50
        /*002a*/ 	.short	0x0000


	//----- nvinfo : EIATTR_MAXREG_COUNT
	.align		4
        /*002c*/ 	.byte	0x03, 0x1b
        /*002e*/ 	.short	0x00ff


	//----- nvinfo : EIATTR_MERCURY_ISA_VERSION
	.align		4
        /*0030*/ 	.byte	0x03, 0x5f
        /*0032*/ 	.short	0x0101


	//----- nvinfo : EIATTR_VRC_CTA_INIT_COUNT
	.align		4
        /*0034*/ 	.byte	0x02, 0x4a
	.zero		1
	.zero		1


	//----- nvinfo : EIATTR_EXIT_INSTR_OFFSETS
	.align		4
        /*0038*/ 	.byte	0x04, 0x1c
        /*003a*/ 	.short	(.L_13 - .L_12)


	//   ....[0]....
.L_12:
        /*003c*/ 	.word	0x00000080


	//   ....[1]....
        /*0040*/ 	.word	0x00000170


	//----- nvinfo : EIATTR_CRS_STACK_SIZE
	.align		4
.L_13:
        /*0044*/ 	.byte	0x04, 0x1e
        /*0046*/ 	.short	(.L_15 - .L_14)
.L_14:
        /*0048*/ 	.word	0x00000000


	//----- nvinfo : EIATTR_CBANK_PARAM_SIZE
	.align		4
.L_15:
        /*004c*/ 	.byte	0x03, 0x19
        /*004e*/ 	.short	0x0020


	//----- nvinfo : EIATTR_PARAM_CBANK
	.align		4
        /*0050*/ 	.byte	0x04, 0x0a
        /*0052*/ 	.short	(.L_17 - .L_16)
	.align		4
.L_16:
        /*0054*/ 	.word	index@(.nv.constant0._Z3add7array2dS_)
        /*0058*/ 	.short	0x0380
        /*005a*/ 	.short	0x0020


	//----- nvinfo : EIATTR_SW_WAR
	.align		4
.L_17:
        /*005c*/ 	.byte	0x04, 0x36
        /*005e*/ 	.short	(.L_19 - .L_18)
.L_18:
        /*0060*/ 	.word	0x00000008
.L_19:


//--------------------- .nv.callgraph             --------------------------
	.section	.nv.callgraph,"",@"SHT_CUDA_CALLGRAPH"
	.align	4
	.sectionentsize	8
	.align		4
        /*0000*/ 	.word	0x00000000
	.align		4
        /*0004*/ 	.word	0xffffffff
	.align		4
        /*0008*/ 	.word	0x00000000
	.align		4
        /*000c*/ 	.word	0xfffffffe
	.align		4
        /*0010*/ 	.word	0x00000000
	.align		4
        /*0014*/ 	.word	0xfffffffd
	.align		4
        /*0018*/ 	.word	0x00000000
	.align		4
        /*001c*/ 	.word	0xfffffffc


//--------------------- .text._Z3add7array2dS_    --------------------------
	.section	.text._Z3add7array2dS_,"ax",@progbits
	.align	128
        .global         _Z3add7array2dS_
        .type           _Z3add7array2dS_,@function
        .size           _Z3add7array2dS_,(.L_x_2 - _Z3add7array2dS_)
        .other          _Z3add7array2dS_,@"STO_CUDA_ENTRY STV_DEFAULT"
_Z3add7array2dS_:
.text._Z3add7array2dS_:
[----:B------:R-:W-:Y:S01]  /*0000*/  LDC R1, c[0x0][0x37c] ;  /* 0x0000df00ff017b82 */ /* 0x000fe20000000800 */
[----:B------:R-:W0:Y:S07]  /*0010*/  S2R R0, SR_TID.X ;  /* 0x0000000000007919 */ /* 0x000e2e0000002100 */
[----:B------:R-:W0:Y:S01]  /*0020*/  S2UR UR6, SR_CTAID.X ;  /* 0x00000000000679c3 */ /* 0x000e220000002500 */
[----:B------:R-:W1:Y:S07]  /*0030*/  LDCU.64 UR4, c[0x0][0x380] ;  /* 0x00007000ff0477ac */ /* 0x000e6e0008000a00 */
[----:B------:R-:W0:Y:S01]  /*0040*/  LDC R11, c[0x0][0x360] ;  /* 0x0000d800ff0b7b82 */ /* 0x000e220000000800 */
[----:B-1----:R-:W-:Y:S01]  /*0050*/  UIMAD UR4, UR4, UR5, URZ ;  /* 0x00000005040472a4 */ /* 0x002fe2000f8e02ff */
[----:B0-----:R-:W-:-:S05]  /*0060*/  IMAD R0, R11, UR6, R0 ;  /* 0x000000060b007c24 */ /* 0x001fca000f8e0200 */
[----:B------:R-:W-:-:S13]  /*0070*/  ISETP.GE.AND P0, PT, R0, UR4, PT ;  /* 0x0000000400007c0c */ /* 0x000fda000bf06270 */
[----:B------:R-:W-:Y:S05]  /*0080*/  @P0 EXIT ;  /* 0x000000000000094d */ /* 0x000fea0003800000 */
[----:B------:R-:W0:Y:S01]  /*0090*/  LDC.64 R6, c[0x0][0x398] ;  /* 0x0000e600ff067b82 */ /* 0x000e220000000a00 */
[----:B------:R-:W1:Y:S01]  /*00a0*/  LDCU UR5, c[0x0][0x370] ;  /* 0x00006e00ff0577ac */ /* 0x000e620008000800 */
[----:B------:R-:W2:Y:S06]  /*00b0*/  LDCU.64 UR6, c[0x0][0x358] ;  /* 0x00006b00ff0677ac */ /* 0x000eac0008000a00 */
[----:B------:R-:W3:Y:S01]  /*00c0*/  LDC.64 R8, c[0x0][0x388] ;  /* 0x0000e200ff087b82 */ /* 0x000ee20000000a00 */
[----:B-1----:R-:W-:-:S07]  /*00d0*/  IMAD R11, R11, UR5, RZ ;  /* 0x000000050b0b7c24 */ /* 0x002fce000f8e02ff */
.L_x_0:
[----:B0-----:R-:W-:-:S04]  /*00e0*/  IMAD.WIDE R2, R0, 0x4, R6 ;  /* 0x0000000400027825 */ /* 0x001fc800078e0206 */
[----:B-1-3--:R-:W-:Y:S02]  /*00f0*/  IMAD.WIDE R4, R0, 0x4, R8 ;  /* 0x0000000400047825 */ /* 0x00afe400078e0208 */
[----:B--2---:R-:W2:Y:S04]  /*0100*/  LDG.E R2, desc[UR6][R2.64] ;  /* 0x0000000602027981 */ /* 0x004ea8000c1e1900 */
[----:B------:R-:W2:Y:S01]  /*0110*/  LDG.E R13, desc[UR6][R4.64] ;  /* 0x00000006040d7981 */ /* 0x000ea2000c1e1900 */
[----:B------:R-:W-:-:S04]  /*0120*/  IADD3 R0, PT, PT, R11, R0, RZ ;  /* 0x000000000b007210 */ /* 0x000fc80007ffe0ff */
[----:B------:R-:W-:Y:S01]  /*0130*/  ISETP.GE.AND P0, PT, R0, UR4, PT ;  /* 0x0000000400007c0c */ /* 0x000fe2000bf06270 */
[----:B--2---:R-:W-:-:S05]  /*0140*/  FADD R13, R2, R13 ;  /* 0x0000000d020d7221 */ /* 0x004fca0000000000 */
[----:B------:R1:W-:Y:S07]  /*0150*/  STG.E desc[UR6][R4.64], R13 ;  /* 0x0000000d04007986 */ /* 0x0003ee000c101906 */
[----:B------:R-:W-:Y:S05]  /*0160*/  @!P0 BRA `(.L_x_0) ;  /* 0xfffffffc00dc8947 */ /* 0x000fea000383ffff */
[----:B------:R-:W-:Y:S05]  /*0170*/  EXIT ;  /* 0x000000000000794d */ /* 0x000fea0003800000 */
.L_x_1:
[----:B------:R-:W-:-:S00]  /*0180*/  BRA `(.L_x_1) ;  /* 0xfffffffc00fc7947 */ /* 0x000fc0000383ffff */
[----:B------:R-:W-:-:S00]  /*0190*/  NOP ;  /* 0x0000000000007918 */ /* 0x000fc00000000000 */
        /* <DEDUP_REMOVED lines=14> */
.L_x_2:


//--------------------- .nv.shared.reserved.0     --------------------------
	.section	.nv.shared.reserved.0,"aw",@nobits
	.weak		__nv_reservedSMEM_offset_0_alias
	.size		__nv_reservedSMEM_offset_0_alias, 0, 64
	.other		__nv_reservedSMEM_offset_0_alias,@"STO_CUDA_RESERVED_SHARED STV_DEFAULT"
__nv_reservedSMEM_offset_0_alias:
	.zero		0
	.zero		64


//--------------------- .nv.constant0._Z3add7array2dS_ --------------------------
	.section	.nv.constant0._Z3add7array2dS_,"a",@progbits
	.sectionflags	@""
	.align	4
.nv.constant0._Z3add7array2dS_:
	.zero		928


//--------------------- SYMBOLS --------------------------

	.type		.nv.reservedSmem.offset0,@object
	.size		.nv.reservedSmem.offset0,0x4
